	.headerflags	@"EF_CUDA_TEXMODE_UNIFIED EF_CUDA_64BIT_ADDRESS EF_CUDA_ACCELERATORS EF_CUDA_SM90 EF_CUDA_VIRTUAL_SM(EF_CUDA_SM90)"
	.elftype	@"ET_EXEC"


//--------------------- .nv.info                  --------------------------
	.section	.nv.info,"",@"SHT_CUDA_INFO"
	.align	4


	//----- nvinfo : EIATTR_REGCOUNT
	.align		4
        /*0000*/ 	.byte	0x04, 0x2f
        /*0002*/ 	.short	(.L_3 - .L_2)
	.align		4
.L_2:
        /*0004*/ 	.word	index@(triton_poi_fused__native_batch_norm_legit_no_training_add_convolution_4)
        /*0008*/ 	.word	0x0000001e


	//----- nvinfo : EIATTR_MIN_STACK_SIZE
	.align		4
.L_3:
        /*000c*/ 	.byte	0x04, 0x12
        /*000e*/ 	.short	(.L_5 - .L_4)
	.align		4
.L_4:
        /*0010*/ 	.word	index@(triton_poi_fused__native_batch_norm_legit_no_training_add_convolution_4)
        /*0014*/ 	.word	0x00000000


	//----- nvinfo : EIATTR_FRAME_SIZE
	.align		4
.L_5:
        /*0018*/ 	.byte	0x04, 0x11
        /*001a*/ 	.short	(.L_7 - .L_6)
	.align		4
.L_6:
        /*001c*/ 	.word	index@(triton_poi_fused__native_batch_norm_legit_no_training_add_convolution_4)
        /*0020*/ 	.word	0x00000000


	//----- nvinfo : EIATTR_MIN_STACK_SIZE
	.align		4
.L_7:
        /*0024*/ 	.byte	0x04, 0x12
        /*0026*/ 	.short	(.L_9 - .L_8)
	.align		4
.L_8:
        /*0028*/ 	.word	index@(triton_poi_fused__native_batch_norm_legit_no_training_add_convolution_4)
        /*002c*/ 	.word	0x00000000
.L_9:


//--------------------- .nv.info.triton_poi_fused__native_batch_norm_legit_no_training_add_convolution_4 --------------------------
	.section	.nv.info.triton_poi_fused__native_batch_norm_legit_no_training_add_convolution_4,"",@"SHT_CUDA_INFO"
	.sectionflags	@""
	.align	4


	//----- nvinfo : EIATTR_CUDA_API_VERSION
	.align		4
        /*0000*/ 	.byte	0x04, 0x37
        /*0002*/ 	.short	(.L_11 - .L_10)
.L_10:
        /*0004*/ 	.word	0x0000007c


	//----- nvinfo : EIATTR_KPARAM_INFO
	.align		4
.L_11:
        /*0008*/ 	.byte	0x04, 0x17
        /*000a*/ 	.short	(.L_13 - .L_12)
.L_12:
        /*000c*/ 	.word	0x00000000
        /*0010*/ 	.short	0x0008
        /*0012*/ 	.short	0x0040
        /*0014*/ 	.byte	0x00, 0xf0, 0x11, 0x00


	//----- nvinfo : EIATTR_KPARAM_INFO
	.align		4
.L_13:
        /*0018*/ 	.byte	0x04, 0x17
        /*001a*/ 	.short	(.L_15 - .L_14)
.L_14:
        /*001c*/ 	.word	0x00000000
        /*0020*/ 	.short	0x0007
        /*0022*/ 	.short	0x0038
        /*0024*/ 	.byte	0x00, 0xf4, 0x21, 0x00


	//----- nvinfo : EIATTR_KPARAM_INFO
	.align		4
.L_15:
        /*0028*/ 	.byte	0x04, 0x17
        /*002a*/ 	.short	(.L_17 - .L_16)
.L_16:
        /*002c*/ 	.word	0x00000000
        /*0030*/ 	.short	0x0006
        /*0032*/ 	.short	0x0030
        /*0034*/ 	.byte	0x00, 0xf4, 0x21, 0x00


	//----- nvinfo : EIATTR_KPARAM_INFO
	.align		4
.L_17:
        /*0038*/ 	.byte	0x04, 0x17
        /*003a*/ 	.short	(.L_19 - .L_18)
.L_18:
        /*003c*/ 	.word	0x00000000
        /*0040*/ 	.short	0x0005
        /*0042*/ 	.short	0x0028
        /*0044*/ 	.byte	0x00, 0xf4, 0x21, 0x00


	//----- nvinfo : EIATTR_KPARAM_INFO
	.align		4
.L_19:
        /*0048*/ 	.byte	0x04, 0x17
        /*004a*/ 	.short	(.L_21 - .L_20)
.L_20:
        /*004c*/ 	.word	0x00000000
        /*0050*/ 	.short	0x0004
        /*0052*/ 	.short	0x0020
        /*0054*/ 	.byte	0x00, 0xf4, 0x21, 0x00


	//----- nvinfo : EIATTR_KPARAM_INFO
	.align		4
.L_21:
        /*0058*/ 	.byte	0x04, 0x17
        /*005a*/ 	.short	(.L_23 - .L_22)
.L_22:
        /*005c*/ 	.word	0x00000000
        /*0060*/ 	.short	0x0003
        /*0062*/ 	.short	0x0018
        /*0064*/ 	.byte	0x00, 0xf4, 0x21, 0x00


	//----- nvinfo : EIATTR_KPARAM_INFO
	.align		4
.L_23:
        /*0068*/ 	.byte	0x04, 0x17
        /*006a*/ 	.short	(.L_25 - .L_24)
.L_24:
        /*006c*/ 	.word	0x00000000
        /*0070*/ 	.short	0x0002
        /*0072*/ 	.short	0x0010
        /*0074*/ 	.byte	0x00, 0xf4, 0x21, 0x00


	//----- nvinfo : EIATTR_KPARAM_INFO
	.align		4
.L_25:
        /*0078*/ 	.byte	0x04, 0x17
        /*007a*/ 	.short	(.L_27 - .L_26)
.L_26:
        /*007c*/ 	.word	0x00000000
        /*0080*/ 	.short	0x0001
        /*0082*/ 	.short	0x0008
        /*0084*/ 	.byte	0x00, 0xf4, 0x21, 0x00


	//----- nvinfo : EIATTR_KPARAM_INFO
	.align		4
.L_27:
        /*0088*/ 	.byte	0x04, 0x17
        /*008a*/ 	.short	(.L_29 - .L_28)
.L_28:
        /*008c*/ 	.word	0x00000000
        /*0090*/ 	.short	0x0000
        /*0092*/ 	.short	0x0000
        /*0094*/ 	.byte	0x00, 0xf4, 0x21, 0x00


	//----- nvinfo : EIATTR_SPARSE_MMA_MASK
	.align		4
.L_29:
        /*0098*/ 	.byte	0x03, 0x50
        /*009a*/ 	.short	0x0000


	//----- nvinfo : EIATTR_MAXREG_COUNT
	.align		4
        /*009c*/ 	.byte	0x03, 0x1b
        /*009e*/ 	.short	0x00ff


	//----- nvinfo : EIATTR_EXIT_INSTR_OFFSETS
	.align		4
        /*00a0*/ 	.byte	0x04, 0x1c
        /*00a2*/ 	.short	(.L_31 - .L_30)


	//   ....[0]....
.L_30:
        /*00a4*/ 	.word	0x00000520


	//   ....[1]....
        /*00a8*/ 	.word	0x00000540


	//----- nvinfo : EIATTR_REQNTID
	.align		4
.L_31:
        /*00ac*/ 	.byte	0x04, 0x10
        /*00ae*/ 	.short	(.L_33 - .L_32)
.L_32:
        /*00b0*/ 	.word	0x00000020
        /*00b4*/ 	.word	0x00000001
        /*00b8*/ 	.word	0x00000001


	//----- nvinfo : EIATTR_CBANK_PARAM_SIZE
	.align		4
.L_33:
        /*00bc*/ 	.byte	0x03, 0x19
        /*00be*/ 	.short	0x0044


	//----- nvinfo : EIATTR_PARAM_CBANK
	.align		4
        /*00c0*/ 	.byte	0x04, 0x0a
        /*00c2*/ 	.short	(.L_35 - .L_34)
	.align		4
.L_34:
        /*00c4*/ 	.word	index@(.nv.constant0.triton_poi_fused__native_batch_norm_legit_no_training_add_convolution_4)
        /*00c8*/ 	.short	0x0210
        /*00ca*/ 	.short	0x0044


	//----- nvinfo : EIATTR_SW_WAR
	.align		4
.L_35:
        /*00cc*/ 	.byte	0x04, 0x36
        /*00ce*/ 	.short	(.L_37 - .L_36)
.L_36:
        /*00d0*/ 	.word	0x00000008
.L_37:


//--------------------- .nv.callgraph             --------------------------
	.section	.nv.callgraph,"",@"SHT_CUDA_CALLGRAPH"
	.align	4
	.sectionentsize	8
	.align		4
        /*0000*/ 	.word	0x00000000
	.align		4
        /*0004*/ 	.word	0xffffffff
	.align		4
        /*0008*/ 	.word	0x00000000
	.align		4
        /*000c*/ 	.word	0xfffffffe
	.align		4
        /*0010*/ 	.word	0x00000000
	.align		4
        /*0014*/ 	.word	0xfffffffd
	.align		4
        /*0018*/ 	.word	0x00000000
	.align		4
        /*001c*/ 	.word	0xfffffffc


//--------------------- .nv.constant4             --------------------------
	.section	.nv.constant4,"a",@progbits
	.align	8
	.align		8
.nv.constant4:
        /*0000*/ 	.dword	_$_str
	.align		8
        /*0008*/ 	.dword	_$_str_$_2


//--------------------- .text.triton_poi_fused__native_batch_norm_legit_no_training_add_convolution_4 --------------------------
	.section	.text.triton_poi_fused__native_batch_norm_legit_no_training_add_convolution_4,"ax",@progbits
	.align	128
        .global         triton_poi_fused__native_batch_norm_legit_no_training_add_convolution_4
        .type           triton_poi_fused__native_batch_norm_legit_no_training_add_convolution_4,@function
        .size           triton_poi_fused__native_batch_norm_legit_no_training_add_convolution_4,(.L_x_1 - triton_poi_fused__native_batch_norm_legit_no_training_add_convolution_4)
        .other          triton_poi_fused__native_batch_norm_legit_no_training_add_convolution_4,@"STO_CUDA_ENTRY STV_DEFAULT"
triton_poi_fused__native_batch_norm_legit_no_training_add_convolution_4:
.text.triton_poi_fused__native_batch_norm_legit_no_training_add_convolution_4:
[----:B------:R-:W0:Y:S01]  /*0000*/  LDC R1, c[0x0][0x28] ;  /* 0x00000a00ff017b82 */ /* 0x000e220000000800 */
[----:B------:R-:W1:Y:S01]  /*0010*/  S2R R0, SR_TID.X ;  /* 0x0000000000007919 */ /* 0x000e620000002100 */
[----:B------:R-:W-:Y:S01]  /*0020*/  CS2R R22, SRZ ;  /* 0x0000000000167805 */ /* 0x000fe2000001ff00 */
[----:B------:R-:W-:-:S05]  /*0030*/  ULDC.64 UR4, c[0x0][0x208] ;  /* 0x0000820000047ab9 */ /* 0x000fca0000000a00 */
[----:B------:R-:W2:Y:S01]  /*0040*/  LDC.64 R8, c[0x0][0x218] ;  /* 0x00008600ff087b82 */ /* 0x000ea20000000a00 */
[----:B------:R-:W3:Y:S07]  /*0050*/  S2R R3, SR_CTAID.X ;  /* 0x0000000000037919 */ /* 0x000eee0000002500 */
[----:B------:R-:W4:Y:S08]  /*0060*/  LDC.64 R10, c[0x0][0x220] ;  /* 0x00008800ff0a7b82 */ /* 0x000f300000000a00 */
[----:B------:R-:W5:Y:S08]  /*0070*/  LDC.64 R12, c[0x0][0x230] ;  /* 0x00008c00ff0c7b82 */ /* 0x000f700000000a00 */
[----:B------:R-:W2:Y:S01]  /*0080*/  LDC.64 R14, c[0x0][0x238] ;  /* 0x00008e00ff0e7b82 */ /* 0x000ea20000000a00 */
[----:B-1----:R-:W-:-:S07]  /*0090*/  SHF.L.U32 R0, R0, 0x1, RZ ;  /* 0x0000000100007819 */ /* 0x002fce00000006ff */
[----:B------:R-:W1:Y:S01]  /*00a0*/  LDC.64 R16, c[0x0][0x240] ;  /* 0x00009000ff107b82 */ /* 0x000e620000000a00 */
[----:B---3--:R-:W-:Y:S02]  /*00b0*/  SHF.R.S32.HI R5, RZ, 0x19, R3 ;  /* 0x00000019ff057819 */ /* 0x008fe40000011403 */
[----:B------:R-:W-:Y:S02]  /*00c0*/  LOP3.LUT R0, R0, 0x3e, RZ, 0xc0, !PT ;  /* 0x0000003e00007812 */ /* 0x000fe400078ec0ff */
[----:B------:R-:W-:Y:S02]  /*00d0*/  SGXT R5, R5, 0x1 ;  /* 0x000000010505781a */ /* 0x000fe40000000200 */
[----:B------:R-:W-:Y:S02]  /*00e0*/  LEA R0, R3, R0, 0x6 ;  /* 0x0000000003007211 */ /* 0x000fe400078e30ff */
[----:B------:R-:W3:Y:S02]  /*00f0*/  LDC.64 R2, c[0x0][0x228] ;  /* 0x00008a00ff027b82 */ /* 0x000ee40000000a00 */
[----:B------:R-:W-:-:S02]  /*0100*/  LEA.HI R5, R5, R0, RZ, 0x2 ;  /* 0x0000000005057211 */ /* 0x000fc400078f10ff */
[----:B------:R-:W-:Y:S02]  /*0110*/  ISETP.GE.AND P4, PT, R0, 0x40, PT ;  /* 0x000000400000780c */ /* 0x000fe40003f86270 */
[----:B------:R-:W-:-:S04]  /*0120*/  SHF.R.S32.HI R5, RZ, 0x2, R5 ;  /* 0x00000002ff057819 */ /* 0x000fc80000011405 */
[----:B------:R-:W-:-:S04]  /*0130*/  LEA.HI R4, R5, R5, RZ, 0x2 ;  /* 0x0000000505047211 */ /* 0x000fc800078f10ff */
[----:B------:R-:W-:-:S04]  /*0140*/  LOP3.LUT R4, R4, 0xfffffffc, RZ, 0xc0, !PT ;  /* 0xfffffffc04047812 */ /* 0x000fc800078ec0ff */
[----:B------:R-:W-:Y:S02]  /*0150*/  IADD3 R7, R5, -R4, RZ ;  /* 0x8000000405077210 */ /* 0x000fe40007ffe0ff */
[----:B------:R-:W1:Y:S03]  /*0160*/  LDC.64 R4, c[0x0][0x210] ;  /* 0x00008400ff047b82 */ /* 0x000e660000000a00 */
[----:B---3--:R-:W-:-:S05]  /*0170*/  IMAD.WIDE R2, R7, 0x4, R2 ;  /* 0x0000000407027825 */ /* 0x008fca00078e0202 */
[----:B------:R-:W3:Y:S04]  /*0180*/  @!P4 LDG.E.EL R22, desc[UR4][R2.64] ;  /* 0x000000040216c981 */ /* 0x000ee8000c2e1900 */
[----:B------:R5:W3:Y:S01]  /*0190*/  @!P4 LDG.E.EL R23, desc[UR4][R2.64] ;  /* 0x000000040217c981 */ /* 0x000ae2000c2e1900 */
[----:B------:R-:W-:Y:S01]  /*01a0*/  CS2R R18, SRZ ;  /* 0x0000000000127805 */ /* 0x000fe2000001ff00 */
[C---:B--2---:R-:W-:Y:S01]  /*01b0*/  IMAD.WIDE R8, R7.reuse, 0x4, R8 ;  /* 0x0000000407087825 */ /* 0x044fe200078e0208 */
[----:B------:R-:W-:Y:S02]  /*01c0*/  CS2R R20, SRZ ;  /* 0x0000000000147805 */ /* 0x000fe4000001ff00 */
[----:B------:R-:W-:Y:S01]  /*01d0*/  CS2R R24, SRZ ;  /* 0x0000000000187805 */ /* 0x000fe2000001ff00 */
[----:B----4-:R-:W-:Y:S01]  /*01e0*/  IMAD.WIDE R10, R7, 0x4, R10 ;  /* 0x00000004070a7825 */ /* 0x010fe200078e020a */
[----:B------:R-:W2:Y:S01]  /*01f0*/  @!P4 LDG.E.EL R19, desc[UR4][R8.64] ;  /* 0x000000040813c981 */ /* 0x000ea2000c2e1900 */
[----:B-----5:R-:W-:-:S02]  /*0200*/  CS2R R2, SRZ ;  /* 0x0000000000027805 */ /* 0x020fc4000001ff00 */
[----:B01----:R-:W-:Y:S01]  /*0210*/  IMAD.WIDE R4, R0, 0x4, R4 ;  /* 0x0000000400047825 */ /* 0x003fe200078e0204 */
[----:B------:R0:W4:Y:S04]  /*0220*/  @!P4 LDG.E.EL R18, desc[UR4][R8.64] ;  /* 0x000000040812c981 */ /* 0x000128000c2e1900 */
[----:B------:R-:W2:Y:S01]  /*0230*/  @!P4 LDG.E.64 R2, desc[UR4][R4.64] ;  /* 0x000000040402c981 */ /* 0x000ea2000c1e1b00 */
[----:B------:R-:W-:Y:S01]  /*0240*/  CS2R R26, SRZ ;  /* 0x00000000001a7805 */ /* 0x000fe2000001ff00 */
[C---:B------:R-:W-:Y:S02]  /*0250*/  IMAD.WIDE R12, R7.reuse, 0x4, R12 ;  /* 0x00000004070c7825 */ /* 0x040fe400078e020c */
[----:B------:R-:W5:Y:S02]  /*0260*/  @!P4 LDG.E.EL R21, desc[UR4][R10.64] ;  /* 0x000000040a15c981 */ /* 0x000f64000c2e1900 */
[----:B------:R-:W-:-:S02]  /*0270*/  IMAD.WIDE R14, R7, 0x4, R14 ;  /* 0x00000004070e7825 */ /* 0x000fc400078e020e */
[----:B------:R-:W2:Y:S01]  /*0280*/  @!P4 LDG.E.EL R20, desc[UR4][R10.64] ;  /* 0x000000040a14c981 */ /* 0x000ea2000c2e1900 */
[----:B------:R-:W-:Y:S01]  /*0290*/  CS2R R6, SRZ ;  /* 0x0000000000067805 */ /* 0x000fe2000001ff00 */
[----:B------:R-:W-:Y:S01]  /*02a0*/  IMAD.WIDE R16, R0, 0x4, R16 ;  /* 0x0000000400107825 */ /* 0x000fe200078e0210 */
[----:B0-----:R-:W0:Y:S01]  /*02b0*/  LDC.64 R8, c[0x0][0x248] ;  /* 0x00009200ff087b82 */ /* 0x001e220000000a00 */
[----:B------:R-:W2:Y:S04]  /*02c0*/  @!P4 LDG.E.EL R24, desc[UR4][R12.64] ;  /* 0x000000040c18c981 */ /* 0x000ea8000c2e1900 */
[----:B------:R1:W2:Y:S04]  /*02d0*/  @!P4 LDG.E.EL R25, desc[UR4][R12.64] ;  /* 0x000000040c19c981 */ /* 0x0002a8000c2e1900 */
[----:B------:R-:W2:Y:S04]  /*02e0*/  @!P4 LDG.E.EL R27, desc[UR4][R14.64] ;  /* 0x000000040e1bc981 */ /* 0x000ea8000c2e1900 */
[----:B------:R2:W2:Y:S04]  /*02f0*/  @!P4 LDG.E.EL R26, desc[UR4][R14.64] ;  /* 0x000000040e1ac981 */ /* 0x0004a8000c2e1900 */
[----:B------:R-:W2:Y:S01]  /*0300*/  @!P4 LDG.E.64 R6, desc[UR4][R16.64] ;  /* 0x000000041006c981 */ /* 0x000ea2000c1e1b00 */
[----:B-1----:R-:W-:Y:S01]  /*0310*/  HFMA2.MMA R12, -RZ, RZ, 1.625, 0 ;  /* 0x3e800000ff0c7435 */ /* 0x002fe200000001ff */
[----:B---3--:R-:W-:Y:S01]  /*0320*/  FADD R22, R22, 9.9999997473787516356e-06 ;  /* 0x3727c5ac16167421 */ /* 0x008fe20000000000 */
[----:B------:R-:W-:-:S03]  /*0330*/  FADD R23, R23, 9.9999997473787516356e-06 ;  /* 0x3727c5ac17177421 */ /* 0x000fc60000000000 */
[----:B------:R-:W1:Y:S08]  /*0340*/  MUFU.SQRT R10, R22 ;  /* 0x00000016000a7308 */ /* 0x000e700000002000 */
[----:B------:R-:W3:Y:S01]  /*0350*/  MUFU.SQRT R11, R23 ;  /* 0x00000017000b7308 */ /* 0x000ee20000002000 */
[C---:B-1----:R-:W-:Y:S02]  /*0360*/  FSETP.GT.AND P0, PT, R10.reuse, 8.50705917302346158658e+37, PT ;  /* 0x7e8000000a00780b */ /* 0x042fe40003f04000 */
[----:B------:R-:W-:-:S02]  /*0370*/  FSETP.GEU.AND P2, PT, R10, 1.175494350822287508e-38, PT ;  /* 0x008000000a00780b */ /* 0x000fc40003f4e000 */
[C---:B---3--:R-:W-:Y:S02]  /*0380*/  FSETP.GT.AND P1, PT, R11.reuse, 8.50705917302346158658e+37, PT ;  /* 0x7e8000000b00780b */ /* 0x048fe40003f24000 */
[----:B------:R-:W-:-:S07]  /*0390*/  FSETP.GEU.AND P3, PT, R11, 1.175494350822287508e-38, PT ;  /* 0x008000000b00780b */ /* 0x000fce0003f6e000 */
[----:B------:R-:W-:-:S04]  /*03a0*/  @P0 FMUL R10, R10, 0.25 ;  /* 0x3e8000000a0a0820 */ /* 0x000fc80000400000 */
[----:B------:R-:W-:Y:S01]  /*03b0*/  @!P2 FMUL R10, R10, 16777216 ;  /* 0x4b8000000a0aa820 */ /* 0x000fe20000400000 */
[----:B------:R-:W-:-:S04]  /*03c0*/  @P1 FMUL R11, R11, 0.25 ;  /* 0x3e8000000b0b1820 */ /* 0x000fc80000400000 */
[----:B------:R-:W-:Y:S01]  /*03d0*/  @!P3 FMUL R11, R11, 16777216 ;  /* 0x4b8000000b0bb820 */ /* 0x000fe20000400000 */
[----:B------:R-:W1:Y:S01]  /*03e0*/  MUFU.RCP R10, R10 ;  /* 0x0000000a000a7308 */ /* 0x000e620000001000 */
[----:B------:R-:W-:-:S07]  /*03f0*/  FSEL R13, R12, 1, P0 ;  /* 0x3f8000000c0d7808 */ /* 0x000fce0000000000 */
[----:B------:R-:W3:Y:S01]  /*0400*/  MUFU.RCP R11, R11 ;  /* 0x0000000b000b7308 */ /* 0x000ee20000001000 */
[----:B------:R-:W-:Y:S01]  /*0410*/  FSEL R12, R12, 1, P1 ;  /* 0x3f8000000c0c7808 */ /* 0x000fe20000800000 */
[----:B------:R-:W-:Y:S01]  /*0420*/  @!P2 FMUL R13, R13, 16777216 ;  /* 0x4b8000000d0da820 */ /* 0x000fe20000400000 */
[----:B--2---:R-:W-:Y:S01]  /*0430*/  FADD R14, R19, R2 ;  /* 0x00000002130e7221 */ /* 0x004fe20000000000 */
[----:B----4-:R-:W-:Y:S02]  /*0440*/  FADD R15, R18, R3 ;  /* 0x00000003120f7221 */ /* 0x010fe40000000000 */
[----:B------:R-:W-:Y:S01]  /*0450*/  @!P3 FMUL R12, R12, 16777216 ;  /* 0x4b8000000c0cb820 */ /* 0x000fe20000400000 */
[----:B-1----:R-:W-:Y:S01]  /*0460*/  FMUL R10, R10, R13 ;  /* 0x0000000d0a0a7220 */ /* 0x002fe20000400000 */
[----:B-----5:R-:W-:Y:S01]  /*0470*/  FADD R21, R14, -R21 ;  /* 0x800000150e157221 */ /* 0x020fe20000000000 */
[----:B------:R-:W-:Y:S01]  /*0480*/  FADD R20, R15, -R20 ;  /* 0x800000140f147221 */ /* 0x000fe20000000000 */
[----:B---3--:R-:W-:-:S02]  /*0490*/  FMUL R3, R11, R12 ;  /* 0x0000000c0b037220 */ /* 0x008fc40000400000 */
[----:B------:R-:W-:Y:S02]  /*04a0*/  FMUL R10, R21, R10 ;  /* 0x0000000a150a7220 */ /* 0x000fe40000400000 */
[----:B------:R-:W-:Y:S02]  /*04b0*/  FMUL R3, R20, R3 ;  /* 0x0000000314037220 */ /* 0x000fe40000400000 */
[----:B------:R-:W-:Y:S01]  /*04c0*/  FFMA R27, R10, R24, R27 ;  /* 0x000000180a1b7223 */ /* 0x000fe2000000001b */
[----:B------:R0:W-:Y:S01]  /*04d0*/  @!P4 STG.E.64 desc[UR4][R4.64], R14 ;  /* 0x0000000e0400c986 */ /* 0x0001e2000c101b04 */
[----:B------:R-:W-:Y:S02]  /*04e0*/  FFMA R26, R3, R25, R26 ;  /* 0x00000019031a7223 */ /* 0x000fe4000000001a */
[----:B------:R-:W-:Y:S01]  /*04f0*/  FADD R6, R27, R6 ;  /* 0x000000061b067221 */ /* 0x000fe20000000000 */
[----:B0-----:R-:W-:-:S04]  /*0500*/  IMAD.WIDE R2, R0, 0x4, R8 ;  /* 0x0000000400027825 */ /* 0x001fc800078e0208 */
[----:B------:R-:W-:Y:S01]  /*0510*/  FADD R7, R26, R7 ;  /* 0x000000071a077221 */ /* 0x000fe20000000000 */
[----:B------:R-:W-:Y:S06]  /*0520*/  @P4 EXIT ;  /* 0x000000000000494d */ /* 0x000fec0003800000 */
[----:B------:R-:W-:Y:S01]  /*0530*/  STG.E.64 desc[UR4][R2.64], R6 ;  /* 0x0000000602007986 */ /* 0x000fe2000c101b04 */
[----:B------:R-:W-:Y:S05]  /*0540*/  EXIT ;  /* 0x000000000000794d */ /* 0x000fea0003800000 */
.L_x_0:
[----:B------:R-:W-:-:S00]  /*0550*/  BRA `(.L_x_0) ;  /* 0xfffffffc00fc7947 */ /* 0x000fc0000383ffff */
[----:B------:R-:W-:-:S00]  /*0560*/  NOP ;  /* 0x0000000000007918 */ /* 0x000fc00000000000 */
        /* <DEDUP_REMOVED lines=9> */
.L_x_1:


//--------------------- .nv.global.init           --------------------------
	.section	.nv.global.init,"aw",@progbits
.nv.global.init:
	.type		_$_str,@object
	.size		_$_str,(_$_str_$_2 - _$_str)
_$_str:
        /*0000*/ 	.byte	0x5f, 0x5f, 0x43, 0x55, 0x44, 0x41, 0x5f, 0x46, 0x54, 0x5a, 0x00
	.type		_$_str_$_2,@object
	.size		_$_str_$_2,(.L_1 - _$_str_$_2)
_$_str_$_2:
        /*000b*/ 	.byte	0x5f, 0x5f, 0x43, 0x55, 0x44, 0x41, 0x5f, 0x50, 0x52, 0x45, 0x43, 0x5f, 0x53, 0x51, 0x52, 0x54
        /*001b*/ 	.byte	0x00
.L_1:


//--------------------- .nv.constant0.triton_poi_fused__native_batch_norm_legit_no_training_add_convolution_4 --------------------------
	.section	.nv.constant0.triton_poi_fused__native_batch_norm_legit_no_training_add_convolution_4,"a",@progbits
	.sectionflags	@""
	.align	4
.nv.constant0.triton_poi_fused__native_batch_norm_legit_no_training_add_convolution_4:
	.zero		596
